//
// Generated by NVIDIA NVVM Compiler
//
// Compiler Build ID: CL-36424714
// Cuda compilation tools, release 13.0, V13.0.88
// Based on NVVM 20.0.0
//

.version 9.0
.target sm_100
.address_size 64

	// .globl	_Z7preparePiPci
.global .align 1 .b8 $str[5] = {65, 67, 71, 84};

.visible .entry _Z7preparePiPci(
	.param .u64 .ptr .align 1 _Z7preparePiPci_param_0,
	.param .u64 .ptr .align 1 _Z7preparePiPci_param_1,
	.param .u32 _Z7preparePiPci_param_2
)
{
	.reg .pred 	%p<25>;
	.reg .b16 	%rs<25>;
	.reg .b32 	%r<56>;
	.reg .b64 	%rd<26>;

	ld.param.u64 	%rd10, [_Z7preparePiPci_param_0];
	ld.param.u64 	%rd11, [_Z7preparePiPci_param_1];
	ld.param.u32 	%r19, [_Z7preparePiPci_param_2];
	cvta.to.global.u64 	%rd1, %rd11;
	cvta.to.global.u64 	%rd12, %rd10;
	mov.u32 	%r20, %tid.x;
	mul.lo.s32 	%r21, %r20, 60005;
	mul.wide.u32 	%rd13, %r21, 4;
	add.s64 	%rd2, %rd12, %rd13;
	cvt.u64.u32 	%rd14, %r20;
	mov.u64 	%rd15, $str;
	add.s64 	%rd16, %rd15, %rd14;
	ld.global.nc.u8 	%rs2, [%rd16];
	cvt.u16.u8 	%rs1, %rs2;
	mov.b32 	%r22, 0;
	st.global.u32 	[%rd2], %r22;
	setp.lt.s32 	%p1, %r19, 1;
	@%p1 bra 	$L__BB0_20;
	and.b32  	%r1, %r19, 7;
	setp.lt.u32 	%p2, %r19, 8;
	mov.b32 	%r50, 1;
	@%p2 bra 	$L__BB0_6;
	and.b32  	%r2, %r19, 2147483640;
	mov.b32 	%r50, 1;
	and.b16  	%rs4, %rs1, 255;
$L__BB0_3:
	.pragma "nounroll";
	cvt.u64.u32 	%rd17, %r50;
	add.s64 	%rd3, %rd1, %rd17;
	ld.global.u8 	%rs3, [%rd3];
	setp.eq.s16 	%p3, %rs3, %rs4;
	mul.wide.s32 	%rd18, %r50, 4;
	add.s64 	%rd4, %rd2, %rd18;
	mov.u32 	%r49, %r50;
	@%p3 bra 	$L__BB0_5;
	ld.global.u32 	%r49, [%rd4+-4];
$L__BB0_5:
	st.global.u32 	[%rd4], %r49;
	add.s32 	%r25, %r50, 1;
	ld.global.u8 	%rs5, [%rd3+1];
	setp.eq.s16 	%p4, %rs5, %rs4;
	selp.b32 	%r26, %r25, %r49, %p4;
	st.global.u32 	[%rd4+4], %r26;
	add.s32 	%r27, %r50, 2;
	ld.global.u8 	%rs7, [%rd3+2];
	setp.eq.s16 	%p5, %rs7, %rs4;
	selp.b32 	%r28, %r27, %r26, %p5;
	st.global.u32 	[%rd4+8], %r28;
	add.s32 	%r29, %r50, 3;
	ld.global.u8 	%rs8, [%rd3+3];
	setp.eq.s16 	%p6, %rs8, %rs4;
	selp.b32 	%r30, %r29, %r28, %p6;
	st.global.u32 	[%rd4+12], %r30;
	add.s32 	%r31, %r50, 4;
	ld.global.u8 	%rs9, [%rd3+4];
	setp.eq.s16 	%p7, %rs9, %rs4;
	selp.b32 	%r32, %r31, %r30, %p7;
	st.global.u32 	[%rd4+16], %r32;
	add.s32 	%r33, %r50, 5;
	ld.global.u8 	%rs10, [%rd3+5];
	setp.eq.s16 	%p8, %rs10, %rs4;
	selp.b32 	%r34, %r33, %r32, %p8;
	st.global.u32 	[%rd4+20], %r34;
	add.s32 	%r35, %r50, 6;
	ld.global.u8 	%rs11, [%rd3+6];
	setp.eq.s16 	%p9, %rs11, %rs4;
	selp.b32 	%r36, %r35, %r34, %p9;
	st.global.u32 	[%rd4+24], %r36;
	add.s32 	%r37, %r50, 7;
	ld.global.u8 	%rs12, [%rd3+7];
	setp.eq.s16 	%p10, %rs12, %rs4;
	selp.b32 	%r38, %r37, %r36, %p10;
	st.global.u32 	[%rd4+28], %r38;
	add.s32 	%r50, %r50, 8;
	setp.ne.s32 	%p11, %r37, %r2;
	@%p11 bra 	$L__BB0_3;
$L__BB0_6:
	setp.eq.s32 	%p12, %r1, 0;
	@%p12 bra 	$L__BB0_20;
	and.b32  	%r8, %r19, 3;
	setp.lt.u32 	%p13, %r1, 4;
	@%p13 bra 	$L__BB0_11;
	cvt.u64.u32 	%rd19, %r50;
	add.s64 	%rd5, %rd1, %rd19;
	ld.global.u8 	%rs13, [%rd5];
	and.b16  	%rs14, %rs1, 255;
	setp.eq.s16 	%p14, %rs13, %rs14;
	mul.wide.s32 	%rd20, %r50, 4;
	add.s64 	%rd6, %rd2, %rd20;
	mov.u32 	%r51, %r50;
	@%p14 bra 	$L__BB0_10;
	ld.global.u32 	%r51, [%rd6+-4];
$L__BB0_10:
	st.global.u32 	[%rd6], %r51;
	add.s32 	%r39, %r50, 1;
	ld.global.u8 	%rs15, [%rd5+1];
	setp.eq.s16 	%p15, %rs15, %rs14;
	selp.b32 	%r40, %r39, %r51, %p15;
	st.global.u32 	[%rd6+4], %r40;
	add.s32 	%r41, %r50, 2;
	ld.global.u8 	%rs17, [%rd5+2];
	setp.eq.s16 	%p16, %rs17, %rs14;
	selp.b32 	%r42, %r41, %r40, %p16;
	st.global.u32 	[%rd6+8], %r42;
	add.s32 	%r43, %r50, 3;
	ld.global.u8 	%rs18, [%rd5+3];
	setp.eq.s16 	%p17, %rs18, %rs14;
	selp.b32 	%r44, %r43, %r42, %p17;
	st.global.u32 	[%rd6+12], %r44;
	add.s32 	%r50, %r50, 4;
$L__BB0_11:
	setp.eq.s32 	%p18, %r8, 0;
	@%p18 bra 	$L__BB0_20;
	setp.eq.s32 	%p19, %r8, 1;
	@%p19 bra 	$L__BB0_16;
	cvt.u64.u32 	%rd21, %r50;
	add.s64 	%rd7, %rd1, %rd21;
	ld.global.u8 	%rs19, [%rd7];
	and.b16  	%rs20, %rs1, 255;
	setp.eq.s16 	%p20, %rs19, %rs20;
	mul.wide.s32 	%rd22, %r50, 4;
	add.s64 	%rd8, %rd2, %rd22;
	mov.u32 	%r53, %r50;
	@%p20 bra 	$L__BB0_15;
	ld.global.u32 	%r53, [%rd8+-4];
$L__BB0_15:
	st.global.u32 	[%rd8], %r53;
	add.s32 	%r45, %r50, 1;
	ld.global.u8 	%rs21, [%rd7+1];
	setp.eq.s16 	%p21, %rs21, %rs20;
	selp.b32 	%r46, %r45, %r53, %p21;
	st.global.u32 	[%rd8+4], %r46;
	add.s32 	%r50, %r50, 2;
$L__BB0_16:
	and.b32  	%r47, %r19, 1;
	setp.eq.b32 	%p22, %r47, 1;
	not.pred 	%p23, %p22;
	@%p23 bra 	$L__BB0_20;
	cvt.u64.u32 	%rd23, %r50;
	add.s64 	%rd24, %rd1, %rd23;
	ld.global.u8 	%rs23, [%rd24];
	and.b16  	%rs24, %rs1, 255;
	setp.eq.s16 	%p24, %rs23, %rs24;
	mul.wide.s32 	%rd25, %r50, 4;
	add.s64 	%rd9, %rd2, %rd25;
	@%p24 bra 	$L__BB0_19;
	ld.global.u32 	%r50, [%rd9+-4];
$L__BB0_19:
	st.global.u32 	[%rd9], %r50;
$L__BB0_20:
	ret;

}
	// .globl	_Z3runiPtS_Pi
.visible .entry _Z3runiPtS_Pi(
	.param .u32 _Z3runiPtS_Pi_param_0,
	.param .u64 .ptr .align 1 _Z3runiPtS_Pi_param_1,
	.param .u64 .ptr .align 1 _Z3runiPtS_Pi_param_2,
	.param .u64 .ptr .align 1 _Z3runiPtS_Pi_param_3
)
{
	.reg .pred 	%p<3>;
	.reg .b16 	%rs<8>;
	.reg .b32 	%r<8>;
	.reg .b64 	%rd<14>;

	ld.param.u32 	%r3, [_Z3runiPtS_Pi_param_0];
	ld.param.u64 	%rd4, [_Z3runiPtS_Pi_param_1];
	ld.param.u64 	%rd2, [_Z3runiPtS_Pi_param_2];
	ld.param.u64 	%rd3, [_Z3runiPtS_Pi_param_3];
	cvta.to.global.u64 	%rd1, %rd4;
	mov.u32 	%r4, %ntid.x;
	mov.u32 	%r5, %ctaid.x;
	mov.u32 	%r6, %tid.x;
	mad.lo.s32 	%r7, %r4, %r5, %r6;
	add.s32 	%r1, %r7, 1;
	setp.gt.s32 	%p1, %r1, %r3;
	@%p1 bra 	$L__BB1_4;
	cvta.to.global.u64 	%rd5, %rd3;
	mul.wide.s32 	%rd6, %r1, 4;
	add.s64 	%rd7, %rd5, %rd6;
	ld.global.u32 	%r2, [%rd7];
	setp.eq.s32 	%p2, %r2, 0;
	mov.b16 	%rs7, 0;
	@%p2 bra 	$L__BB1_3;
	mul.wide.s32 	%rd8, %r2, 2;
	add.s64 	%rd9, %rd1, %rd8;
	ld.global.u16 	%rs4, [%rd9+-2];
	add.s16 	%rs7, %rs4, 1;
$L__BB1_3:
	mul.wide.s32 	%rd10, %r1, 2;
	add.s64 	%rd11, %rd1, %rd10;
	ld.global.u16 	%rs5, [%rd11];
	max.u16 	%rs6, %rs7, %rs5;
	cvta.to.global.u64 	%rd12, %rd2;
	add.s64 	%rd13, %rd12, %rd10;
	st.global.u16 	[%rd13], %rs6;
$L__BB1_4:
	ret;

}


// ===== COMPILED SASS (sm_100) =====

	.target	sm_100

	.elftype	@"ET_EXEC"


//--------------------- .note.nv.tkinfo           --------------------------
	.section	.note.nv.tkinfo,"",@"SHT_NOTE"
	.sectionflags	@"SHF_NOTE_NV_TKINFO"
	.tkinfo
        /*0018*/ 	.word	0x00000002
        /*0030*/ 	.string	""
        /*0030*/ 	.string	"ptxas"
        /*0030*/ 	.string	"Cuda compilation tools, release 13.0, V13.0.88"
        /*0030*/ 	.string	"Build cuda_13.0.r13.0/compiler.36424714_0"
        /*0030*/ 	.string	"-arch sm_100 -m 64 "



//--------------------- .note.nv.cuinfo           --------------------------
	.section	.note.nv.cuinfo,"",@"SHT_NOTE"
	.sectionflags	@"SHF_NOTE_NV_CUINFO"
        /*0018*/ 	.short	0x0002
        /*001a*/ 	.short	0x0064
        /*001c*/ 	.short	0x0082
	.zero		2


//--------------------- .nv.info                  --------------------------
	.section	.nv.info,"",@"SHT_CUDA_INFO"
	.align	4


	//----- nvinfo : EIATTR_REGCOUNT
	.align		4
        /*0000*/ 	.byte	0x04, 0x2f
        /*0002*/ 	.short	(.L_2 - .L_1)
	.align		4
.L_1:
        /*0004*/ 	.word	index@(_Z7preparePiPci)
        /*0008*/ 	.word	0x00000012


	//----- nvinfo : EIATTR_FRAME_SIZE
	.align		4
.L_2:
        /*000c*/ 	.byte	0x04, 0x11
        /*000e*/ 	.short	(.L_4 - .L_3)
	.align		4
.L_3:
        /*0010*/ 	.word	index@(_Z7preparePiPci)
        /*0014*/ 	.word	0x00000000


	//----- nvinfo : EIATTR_REGCOUNT
	.align		4
.L_4:
        /*0018*/ 	.byte	0x04, 0x2f
        /*001a*/ 	.short	(.L_6 - .L_5)
	.align		4
.L_5:
        /*001c*/ 	.word	index@(_Z3runiPtS_Pi)
        /*0020*/ 	.word	0x0000000e


	//----- nvinfo : EIATTR_FRAME_SIZE
	.align		4
.L_6:
        /*0024*/ 	.byte	0x04, 0x11
        /*0026*/ 	.short	(.L_8 - .L_7)
	.align		4
.L_7:
        /*0028*/ 	.word	index@(_Z3runiPtS_Pi)
        /*002c*/ 	.word	0x00000000


	//----- nvinfo : EIATTR_MIN_STACK_SIZE
	.align		4
.L_8:
        /*0030*/ 	.byte	0x04, 0x12
        /*0032*/ 	.short	(.L_10 - .L_9)
	.align		4
.L_9:
        /*0034*/ 	.word	index@(_Z3runiPtS_Pi)
        /*0038*/ 	.word	0x00000000


	//----- nvinfo : EIATTR_MIN_STACK_SIZE
	.align		4
.L_10:
        /*003c*/ 	.byte	0x04, 0x12
        /*003e*/ 	.short	(.L_12 - .L_11)
	.align		4
.L_11:
        /*0040*/ 	.word	index@(_Z7preparePiPci)
        /*0044*/ 	.word	0x00000000
.L_12:


//--------------------- .nv.compat                --------------------------
	.section	.nv.compat,"",@"SHT_CUDA_COMPAT_INFO"
	.align	4
        /*0000*/ 	.byte	0x02, 0x09, 0x00, 0x00, 0x02, 0x02, 0x01, 0x00, 0x02, 0x05, 0x05, 0x00, 0x03, 0x07, 0x01, 0x01
        /*0010*/ 	.byte	0x02, 0x03, 0x00, 0x00, 0x02, 0x06, 0x01, 0x00, 0x04, 0x0b, 0x08, 0x00, 0x09, 0x00, 0x00, 0x00
        /*0020*/ 	.byte	0x00, 0x00, 0x00, 0x00


//--------------------- .nv.info._Z3runiPtS_Pi    --------------------------
	.section	.nv.info._Z3runiPtS_Pi,"",@"SHT_CUDA_INFO"
	.sectionflags	@""
	.align	4


	//----- nvinfo : EIATTR_CUDA_API_VERSION
	.align		4
        /*0000*/ 	.byte	0x04, 0x37
        /*0002*/ 	.short	(.L_14 - .L_13)
.L_13:
        /*0004*/ 	.word	0x00000082


	//----- nvinfo : EIATTR_KPARAM_INFO
	.align		4
.L_14:
        /*0008*/ 	.byte	0x04, 0x17
        /*000a*/ 	.short	(.L_16 - .L_15)
.L_15:
        /*000c*/ 	.word	0x00000000
        /*0010*/ 	.short	0x0003
        /*0012*/ 	.short	0x0018
        /*0014*/ 	.byte	0x00, 0xf5, 0x21, 0x00


	//----- nvinfo : EIATTR_KPARAM_INFO
	.align		4
.L_16:
        /*0018*/ 	.byte	0x04, 0x17
        /*001a*/ 	.short	(.L_18 - .L_17)
.L_17:
        /*001c*/ 	.word	0x00000000
        /*0020*/ 	.short	0x0002
        /*0022*/ 	.short	0x0010
        /*0024*/ 	.byte	0x00, 0xf5, 0x21, 0x00


	//----- nvinfo : EIATTR_KPARAM_INFO
	.align		4
.L_18:
        /*0028*/ 	.byte	0x04, 0x17
        /*002a*/ 	.short	(.L_20 - .L_19)
.L_19:
        /*002c*/ 	.word	0x00000000
        /*0030*/ 	.short	0x0001
        /*0032*/ 	.short	0x0008
        /*0034*/ 	.byte	0x00, 0xf5, 0x21, 0x00


	//----- nvinfo : EIATTR_KPARAM_INFO
	.align		4
.L_20:
        /*0038*/ 	.byte	0x04, 0x17
        /*003a*/ 	.short	(.L_22 - .L_21)
.L_21:
        /*003c*/ 	.word	0x00000000
        /*0040*/ 	.short	0x0000
        /*0042*/ 	.short	0x0000
        /*0044*/ 	.byte	0x00, 0xf0, 0x11, 0x00


	//----- nvinfo : EIATTR_SPARSE_MMA_MASK
	.align		4
.L_22:
        /*0048*/ 	.byte	0x03, 0x50
        /*004a*/ 	.short	0x0000


	//----- nvinfo : EIATTR_MAXREG_COUNT
	.align		4
        /*004c*/ 	.byte	0x03, 0x1b
        /*004e*/ 	.short	0x00ff


	//----- nvinfo : EIATTR_MERCURY_ISA_VERSION
	.align		4
        /*0050*/ 	.byte	0x03, 0x5f
        /*0052*/ 	.short	0x0101


	//----- nvinfo : EIATTR_VRC_CTA_INIT_COUNT
	.align		4
        /*0054*/ 	.byte	0x02, 0x4a
	.zero		1
	.zero		1


	//----- nvinfo : EIATTR_EXIT_INSTR_OFFSETS
	.align		4
        /*0058*/ 	.byte	0x04, 0x1c
        /*005a*/ 	.short	(.L_24 - .L_23)


	//   ....[0]....
.L_23:
        /*005c*/ 	.word	0x00000080


	//   ....[1]....
        /*0060*/ 	.word	0x00000190


	//----- nvinfo : EIATTR_CBANK_PARAM_SIZE
	.align		4
.L_24:
        /*0064*/ 	.byte	0x03, 0x19
        /*0066*/ 	.short	0x0020


	//----- nvinfo : EIATTR_PARAM_CBANK
	.align		4
        /*0068*/ 	.byte	0x04, 0x0a
        /*006a*/ 	.short	(.L_26 - .L_25)
	.align		4
.L_25:
        /*006c*/ 	.word	index@(.nv.constant0._Z3runiPtS_Pi)
        /*0070*/ 	.short	0x0380
        /*0072*/ 	.short	0x0020


	//----- nvinfo : EIATTR_SW_WAR
	.align		4
.L_26:
        /*0074*/ 	.byte	0x04, 0x36
        /*0076*/ 	.short	(.L_28 - .L_27)
.L_27:
        /*0078*/ 	.word	0x00000008
.L_28:


//--------------------- .nv.info._Z7preparePiPci  --------------------------
	.section	.nv.info._Z7preparePiPci,"",@"SHT_CUDA_INFO"
	.sectionflags	@""
	.align	4


	//----- nvinfo : EIATTR_CUDA_API_VERSION
	.align		4
        /*0000*/ 	.byte	0x04, 0x37
        /*0002*/ 	.short	(.L_30 - .L_29)
.L_29:
        /*0004*/ 	.word	0x00000082


	//----- nvinfo : EIATTR_KPARAM_INFO
	.align		4
.L_30:
        /*0008*/ 	.byte	0x04, 0x17
        /*000a*/ 	.short	(.L_32 - .L_31)
.L_31:
        /*000c*/ 	.word	0x00000000
        /*0010*/ 	.short	0x0002
        /*0012*/ 	.short	0x0010
        /*0014*/ 	.byte	0x00, 0xf0, 0x11, 0x00


	//----- nvinfo : EIATTR_KPARAM_INFO
	.align		4
.L_32:
        /*0018*/ 	.byte	0x04, 0x17
        /*001a*/ 	.short	(.L_34 - .L_33)
.L_33:
        /*001c*/ 	.word	0x00000000
        /*0020*/ 	.short	0x0001
        /*0022*/ 	.short	0x0008
        /*0024*/ 	.byte	0x00, 0xf5, 0x21, 0x00


	//----- nvinfo : EIATTR_KPARAM_INFO
	.align		4
.L_34:
        /*0028*/ 	.byte	0x04, 0x17
        /*002a*/ 	.short	(.L_36 - .L_35)
.L_35:
        /*002c*/ 	.word	0x00000000
        /*0030*/ 	.short	0x0000
        /*0032*/ 	.short	0x0000
        /*0034*/ 	.byte	0x00, 0xf5, 0x21, 0x00


	//----- nvinfo : EIATTR_SPARSE_MMA_MASK
	.align		4
.L_36:
        /*0038*/ 	.byte	0x03, 0x50
        /*003a*/ 	.short	0x0000


	//----- nvinfo : EIATTR_MAXREG_COUNT
	.align		4
        /*003c*/ 	.byte	0x03, 0x1b
        /*003e*/ 	.short	0x00ff


	//----- nvinfo : EIATTR_MERCURY_ISA_VERSION
	.align		4
        /*0040*/ 	.byte	0x03, 0x5f
        /*0042*/ 	.short	0x0101


	//----- nvinfo : EIATTR_VRC_CTA_INIT_COUNT
	.align		4
        /*0044*/ 	.byte	0x02, 0x4a
	.zero		1
	.zero		1


	//----- nvinfo : EIATTR_EXIT_INSTR_OFFSETS
	.align		4
        /*0048*/ 	.byte	0x04, 0x1c
        /*004a*/ 	.short	(.L_38 - .L_37)


	//   ....[0]....
.L_37:
        /*004c*/ 	.word	0x000000c0


	//   ....[1]....
        /*0050*/ 	.word	0x000003e0


	//   ....[2]....
        /*0054*/ 	.word	0x000005a0


	//   ....[3]....
        /*0058*/ 	.word	0x000006d0


	//   ....[4]....
        /*005c*/ 	.word	0x00000790


	//----- nvinfo : EIATTR_CRS_STACK_SIZE
	.align		4
.L_38:
        /*0060*/ 	.byte	0x04, 0x1e
        /*0062*/ 	.short	(.L_40 - .L_39)
.L_39:
        /*0064*/ 	.word	0x00000000


	//----- nvinfo : EIATTR_CBANK_PARAM_SIZE
	.align		4
.L_40:
        /*0068*/ 	.byte	0x03, 0x19
        /*006a*/ 	.short	0x0014


	//----- nvinfo : EIATTR_PARAM_CBANK
	.align		4
        /*006c*/ 	.byte	0x04, 0x0a
        /*006e*/ 	.short	(.L_42 - .L_41)
	.align		4
.L_41:
        /*0070*/ 	.word	index@(.nv.constant0._Z7preparePiPci)
        /*0074*/ 	.short	0x0380
        /*0076*/ 	.short	0x0014


	//----- nvinfo : EIATTR_SW_WAR
	.align		4
.L_42:
        /*0078*/ 	.byte	0x04, 0x36
        /*007a*/ 	.short	(.L_44 - .L_43)
.L_43:
        /*007c*/ 	.word	0x00000008
.L_44:


//--------------------- .nv.callgraph             --------------------------
	.section	.nv.callgraph,"",@"SHT_CUDA_CALLGRAPH"
	.align	4
	.sectionentsize	8
	.align		4
        /*0000*/ 	.word	0x00000000
	.align		4
        /*0004*/ 	.word	0xffffffff
	.align		4
        /*0008*/ 	.word	0x00000000
	.align		4
        /*000c*/ 	.word	0xfffffffe
	.align		4
        /*0010*/ 	.word	0x00000000
	.align		4
        /*0014*/ 	.word	0xfffffffd
	.align		4
        /*0018*/ 	.word	0x00000000
	.align		4
        /*001c*/ 	.word	0xfffffffc


//--------------------- .nv.constant4             --------------------------
	.section	.nv.constant4,"a",@progbits
	.align	8
	.align		8
.nv.constant4:
        /*0000*/ 	.dword	$str


//--------------------- .text._Z3runiPtS_Pi       --------------------------
	.section	.text._Z3runiPtS_Pi,"ax",@progbits
	.align	128
        .global         _Z3runiPtS_Pi
        .type           _Z3runiPtS_Pi,@function
        .size           _Z3runiPtS_Pi,(.L_x_8 - _Z3runiPtS_Pi)
        .other          _Z3runiPtS_Pi,@"STO_CUDA_ENTRY STV_DEFAULT"
_Z3runiPtS_Pi:
.text._Z3runiPtS_Pi:
[----:B------:R-:W-:Y:S01]  /*0000*/  LDC R1, c[0x0][0x37c] ;  /* 0x0000df00ff017b82 */ /* 0x000fe20000000800 */
[----:B------:R-:W0:Y:S01]  /*0010*/  S2R R0, SR_CTAID.X ;  /* 0x0000000000007919 */ /* 0x000e220000002500 */
[----:B------:R-:W0:Y:S01]  /*0020*/  LDCU UR4, c[0x0][0x360] ;  /* 0x00006c00ff0477ac */ /* 0x000e220008000800 */
[----:B------:R-:W0:Y:S01]  /*0030*/  S2R R3, SR_TID.X ;  /* 0x0000000000037919 */ /* 0x000e220000002100 */
[----:B------:R-:W1:Y:S01]  /*0040*/  LDCU UR5, c[0x0][0x380] ;  /* 0x00007000ff0577ac */ /* 0x000e620008000800 */
[----:B0-----:R-:W-:-:S05]  /*0050*/  IMAD R0, R0, UR4, R3 ;  /* 0x0000000400007c24 */ /* 0x001fca000f8e0203 */
[----:B------:R-:W-:-:S04]  /*0060*/  IADD3 R11, PT, PT, R0, 0x1, RZ ;  /* 0x00000001000b7810 */ /* 0x000fc80007ffe0ff */
[----:B-1----:R-:W-:-:S13]  /*0070*/  ISETP.GT.AND P0, PT, R11, UR5, PT ;  /* 0x000000050b007c0c */ /* 0x002fda000bf04270 */
[----:B------:R-:W-:Y:S05]  /*0080*/  @P0 EXIT ;  /* 0x000000000000094d */ /* 0x000fea0003800000 */
[----:B------:R-:W0:Y:S01]  /*0090*/  LDC.64 R2, c[0x0][0x398] ;  /* 0x0000e600ff027b82 */ /* 0x000e220000000a00 */
[----:B------:R-:W1:Y:S07]  /*00a0*/  LDCU.64 UR4, c[0x0][0x358] ;  /* 0x00006b00ff0477ac */ /* 0x000e6e0008000a00 */
[----:B------:R-:W2:Y:S08]  /*00b0*/  LDC.64 R6, c[0x0][0x388] ;  /* 0x0000e200ff067b82 */ /* 0x000eb00000000a00 */
[----:B------:R-:W3:Y:S01]  /*00c0*/  LDC.64 R8, c[0x0][0x390] ;  /* 0x0000e400ff087b82 */ /* 0x000ee20000000a00 */
[----:B0-----:R-:W-:-:S06]  /*00d0*/  IMAD.WIDE R2, R11, 0x4, R2 ;  /* 0x000000040b027825 */ /* 0x001fcc00078e0202 */
[----:B-1----:R-:W4:Y:S02]  /*00e0*/  LDG.E R3, desc[UR4][R2.64] ;  /* 0x0000000402037981 */ /* 0x002f24000c1e1900 */
[----:B----4-:R-:W-:-:S13]  /*00f0*/  ISETP.NE.AND P0, PT, R3, RZ, PT ;  /* 0x000000ff0300720c */ /* 0x010fda0003f05270 */
[----:B--2---:R-:W-:-:S04]  /*0100*/  @P0 IMAD.WIDE R4, R3, 0x2, R6 ;  /* 0x0000000203040825 */ /* 0x004fc800078e0206 */
[C---:B------:R-:W-:Y:S02]  /*0110*/  IMAD.WIDE R6, R11.reuse, 0x2, R6 ;  /* 0x000000020b067825 */ /* 0x040fe400078e0206 */
[----:B------:R-:W2:Y:S04]  /*0120*/  @P0 LDG.E.U16 R4, desc[UR4][R4.64+-0x2] ;  /* 0xfffffe0404040981 */ /* 0x000ea8000c1e1500 */
[----:B------:R-:W4:Y:S01]  /*0130*/  LDG.E.U16 R6, desc[UR4][R6.64] ;  /* 0x0000000406067981 */ /* 0x000f22000c1e1500 */
[----:B------:R-:W-:Y:S01]  /*0140*/  PRMT R0, RZ, 0x7610, R0 ;  /* 0x00007610ff007816 */ /* 0x000fe20000000000 */
[----:B---3--:R-:W-:Y:S01]  /*0150*/  IMAD.WIDE R2, R11, 0x2, R8 ;  /* 0x000000020b027825 */ /* 0x008fe200078e0208 */
[----:B--2---:R-:W-:-:S04]  /*0160*/  @P0 IADD3 R0, PT, PT, R4, 0x1, RZ ;  /* 0x0000000104000810 */ /* 0x004fc80007ffe0ff */
[----:B----4-:R-:W-:-:S05]  /*0170*/  VIMNMX.U16x2 R0, PT, PT, R0, R6, !PT ;  /* 0x0000000600007248 */ /* 0x010fca0007fe0200 */
[----:B------:R-:W-:Y:S01]  /*0180*/  STG.E.U16 desc[UR4][R2.64], R0 ;  /* 0x0000000002007986 */ /* 0x000fe2000c101504 */
[----:B------:R-:W-:Y:S05]  /*0190*/  EXIT ;  /* 0x000000000000794d */ /* 0x000fea0003800000 */
.L_x_0:
[----:B------:R-:W-:-:S00]  /*01a0*/  BRA `(.L_x_0) ;  /* 0xfffffffc00fc7947 */ /* 0x000fc0000383ffff */
[----:B------:R-:W-:-:S00]  /*01b0*/  NOP ;  /* 0x0000000000007918 */ /* 0x000fc00000000000 */
        /* <DEDUP_REMOVED lines=12> */
.L_x_8:


//--------------------- .text._Z7preparePiPci     --------------------------
	.section	.text._Z7preparePiPci,"ax",@progbits
	.align	128
        .global         _Z7preparePiPci
        .type           _Z7preparePiPci,@function
        .size           _Z7preparePiPci,(.L_x_9 - _Z7preparePiPci)
        .other          _Z7preparePiPci,@"STO_CUDA_ENTRY STV_DEFAULT"
_Z7preparePiPci:
.text._Z7preparePiPci:
[----:B------:R-:W-:Y:S01]  /*0000*/  LDC R1, c[0x0][0x37c] ;  /* 0x0000df00ff017b82 */ /* 0x000fe20000000800 */
[----:B------:R-:W0:Y:S07]  /*0010*/  S2R R6, SR_TID.X ;  /* 0x0000000000067919 */ /* 0x000e2e0000002100 */
[----:B------:R-:W1:Y:S01]  /*0020*/  LDC R4, c[0x0][0x390] ;  /* 0x0000e400ff047b82 */ /* 0x000e620000000800 */
[----:B------:R-:W2:Y:S01]  /*0030*/  LDCU.64 UR6, c[0x4][URZ] ;  /* 0x01000000ff0677ac */ /* 0x000ea20008000a00 */
[----:B------:R-:W3:Y:S06]  /*0040*/  LDCU.64 UR4, c[0x0][0x358] ;  /* 0x00006b00ff0477ac */ /* 0x000eec0008000a00 */
[----:B------:R-:W4:Y:S01]  /*0050*/  LDC.64 R2, c[0x0][0x380] ;  /* 0x0000e000ff027b82 */ /* 0x000f220000000a00 */
[----:B-1----:R-:W-:Y:S01]  /*0060*/  ISETP.GE.AND P0, PT, R4, 0x1, PT ;  /* 0x000000010400780c */ /* 0x002fe20003f06270 */
[C---:B0-----:R-:W-:Y:S01]  /*0070*/  IMAD R5, R6.reuse, 0xea65, RZ ;  /* 0x0000ea6506057824 */ /* 0x041fe200078e02ff */
[----:B--2---:R-:W-:-:S03]  /*0080*/  IADD3 R6, P1, PT, R6, UR6, RZ ;  /* 0x0000000606067c10 */ /* 0x004fc6000ff3e0ff */
[----:B----4-:R-:W-:-:S04]  /*0090*/  IMAD.WIDE.U32 R2, R5, 0x4, R2 ;  /* 0x0000000405027825 */ /* 0x010fc800078e0002 */
[----:B------:R-:W-:Y:S01]  /*00a0*/  IMAD.X R7, RZ, RZ, UR7, P1 ;  /* 0x00000007ff077e24 */ /* 0x000fe200088e06ff */
[----:B---3--:R0:W-:Y:S03]  /*00b0*/  STG.E desc[UR4][R2.64], RZ ;  /* 0x000000ff02007986 */ /* 0x0081e6000c101904 */
[----:B------:R-:W-:Y:S05]  /*00c0*/  @!P0 EXIT ;  /* 0x000000000000894d */ /* 0x000fea0003800000 */
[----:B------:R1:W5:Y:S01]  /*00d0*/  LDG.E.U8.CONSTANT R0, desc[UR4][R6.64] ;  /* 0x0000000406007981 */ /* 0x000362000c1e9100 */
[C---:B------:R-:W-:Y:S02]  /*00e0*/  ISETP.GE.U32.AND P1, PT, R4.reuse, 0x8, PT ;  /* 0x000000080400780c */ /* 0x040fe40003f26070 */
[----:B------:R-:W-:Y:S01]  /*00f0*/  LOP3.LUT R10, R4, 0x7, RZ, 0xc0, !PT ;  /* 0x00000007040a7812 */ /* 0x000fe200078ec0ff */
[----:B------:R-:W-:-:S03]  /*0100*/  IMAD.MOV.U32 R5, RZ, RZ, 0x1 ;  /* 0x00000001ff057424 */ /* 0x000fc600078e00ff */
[----:B------:R-:W-:-:S07]  /*0110*/  ISETP.NE.AND P0, PT, R10, RZ, PT ;  /* 0x000000ff0a00720c */ /* 0x000fce0003f05270 */
[----:B-1----:R-:W-:Y:S06]  /*0120*/  @!P1 BRA `(.L_x_1) ;  /* 0x0000000000ac9947 */ /* 0x002fec0003800000 */
[----:B------:R-:W-:Y:S01]  /*0130*/  LOP3.LUT R4, R4, 0x7ffffff8, RZ, 0xc0, !PT ;  /* 0x7ffffff804047812 */ /* 0x000fe200078ec0ff */
[----:B------:R-:W-:Y:S01]  /*0140*/  IMAD.MOV.U32 R5, RZ, RZ, 0x1 ;  /* 0x00000001ff057424 */ /* 0x000fe200078e00ff */
[----:B------:R-:W1:Y:S06]  /*0150*/  LDCU.64 UR6, c[0x0][0x388] ;  /* 0x00007100ff0677ac */ /* 0x000e6c0008000a00 */
.L_x_2:
[----:B-1----:R-:W-:-:S05]  /*0160*/  IADD3 R8, P1, PT, R5, UR6, RZ ;  /* 0x0000000605087c10 */ /* 0x002fca000ff3e0ff */
[----:B------:R-:W-:-:S05]  /*0170*/  IMAD.X R9, RZ, RZ, UR7, P1 ;  /* 0x00000007ff097e24 */ /* 0x000fca00088e06ff */
[----:B--2---:R-:W2:Y:S01]  /*0180*/  LDG.E.U8 R7, desc[UR4][R8.64] ;  /* 0x0000000408077981 */ /* 0x004ea2000c1e1100 */
[----:B------:R-:W-:Y:S01]  /*0190*/  IMAD.MOV.U32 R15, RZ, RZ, R5 ;  /* 0x000000ffff0f7224 */ /* 0x000fe200078e0005 */
[----:B--2--5:R-:W-:Y:S01]  /*01a0*/  ISETP.NE.AND P1, PT, R7, R0, PT ;  /* 0x000000000700720c */ /* 0x024fe20003f25270 */
[----:B------:R-:W-:-:S12]  /*01b0*/  IMAD.WIDE R6, R5, 0x4, R2 ;  /* 0x0000000405067825 */ /* 0x000fd800078e0202 */
[----:B------:R-:W2:Y:S04]  /*01c0*/  @P1 LDG.E R15, desc[UR4][R6.64+-0x4] ;  /* 0xfffffc04060f1981 */ /* 0x000ea8000c1e1900 */
[----:B--2---:R1:W-:Y:S04]  /*01d0*/  STG.E desc[UR4][R6.64], R15 ;  /* 0x0000000f06007986 */ /* 0x0043e8000c101904 */
[----:B------:R-:W2:Y:S02]  /*01e0*/  LDG.E.U8 R11, desc[UR4][R8.64+0x1] ;  /* 0x00000104080b7981 */ /* 0x000ea4000c1e1100 */
[----:B--2---:R-:W-:-:S13]  /*01f0*/  ISETP.NE.AND P1, PT, R11, R0, PT ;  /* 0x000000000b00720c */ /* 0x004fda0003f25270 */
[----:B-1----:R-:W-:-:S05]  /*0200*/  @!P1 VIADD R15, R5, 0x1 ;  /* 0x00000001050f9836 */ /* 0x002fca0000000000 */
[----:B------:R1:W-:Y:S04]  /*0210*/  STG.E desc[UR4][R6.64+0x4], R15 ;  /* 0x0000040f06007986 */ /* 0x0003e8000c101904 */
        /* <DEDUP_REMOVED lines=20> */
[----:B------:R-:W3:Y:S01]  /*0360*/  LDG.E.U8 R13, desc[UR4][R8.64+0x7] ;  /* 0x00000704080d7981 */ /* 0x000ee2000c1e1100 */
[C---:B------:R-:W-:Y:S02]  /*0370*/  VIADD R11, R5.reuse, 0x7 ;  /* 0x00000007050b7836 */ /* 0x040fe40000000000 */
[----:B------:R-:W-:Y:S01]  /*0380*/  VIADD R5, R5, 0x8 ;  /* 0x0000000805057836 */ /* 0x000fe20000000000 */
[----:B---3--:R-:W-:-:S04]  /*0390*/  ISETP.NE.AND P1, PT, R13, R0, PT ;  /* 0x000000000d00720c */ /* 0x008fc80003f25270 */
[C---:B------:R-:W-:Y:S02]  /*03a0*/  SEL R13, R11.reuse, R15, !P1 ;  /* 0x0000000f0b0d7207 */ /* 0x040fe40004800000 */
[----:B------:R-:W-:-:S03]  /*03b0*/  ISETP.NE.AND P1, PT, R11, R4, PT ;  /* 0x000000040b00720c */ /* 0x000fc60003f25270 */
[----:B------:R2:W-:Y:S10]  /*03c0*/  STG.E desc[UR4][R6.64+0x1c], R13 ;  /* 0x00001c0d06007986 */ /* 0x0005f4000c101904 */
[----:B------:R-:W-:Y:S05]  /*03d0*/  @P1 BRA `(.L_x_2) ;  /* 0xfffffffc00601947 */ /* 0x000fea000383ffff */
.L_x_1:
[----:B------:R-:W-:Y:S05]  /*03e0*/  @!P0 EXIT ;  /* 0x000000000000894d */ /* 0x000fea0003800000 */
[----:B------:R-:W1:Y:S01]  /*03f0*/  LDC R4, c[0x0][0x390] ;  /* 0x0000e400ff047b82 */ /* 0x000e620000000800 */
[----:B------:R-:W-:Y:S02]  /*0400*/  ISETP.GE.U32.AND P1, PT, R10, 0x4, PT ;  /* 0x000000040a00780c */ /* 0x000fe40003f26070 */
[----:B-1----:R-:W-:-:S04]  /*0410*/  LOP3.LUT R12, R4, 0x3, RZ, 0xc0, !PT ;  /* 0x00000003040c7812 */ /* 0x002fc800078ec0ff */
[----:B------:R-:W-:-:S07]  /*0420*/  ISETP.NE.AND P0, PT, R12, RZ, PT ;  /* 0x000000ff0c00720c */ /* 0x000fce0003f05270 */
[----:B------:R-:W-:Y:S06]  /*0430*/  @!P1 BRA `(.L_x_3) ;  /* 0x0000000000589947 */ /* 0x000fec0003800000 */
[----:B------:R-:W2:Y:S02]  /*0440*/  LDCU.64 UR6, c[0x0][0x388] ;  /* 0x00007100ff0677ac */ /* 0x000ea40008000a00 */
[----:B--2---:R-:W-:-:S05]  /*0450*/  IADD3 R6, P1, PT, R5, UR6, RZ ;  /* 0x0000000605067c10 */ /* 0x004fca000ff3e0ff */
[----:B------:R-:W-:-:S05]  /*0460*/  IMAD.X R7, RZ, RZ, UR7, P1 ;  /* 0x00000007ff077e24 */ /* 0x000fca00088e06ff */
[----:B------:R-:W2:Y:S01]  /*0470*/  LDG.E.U8 R9, desc[UR4][R6.64] ;  /* 0x0000000406097981 */ /* 0x000ea2000c1e1100 */
        /* <DEDUP_REMOVED lines=15> */
[C---:B-1----:R-:W-:Y:S02]  /*0570*/  @!P1 VIADD R13, R5.reuse, 0x3 ;  /* 0x00000003050d9836 */ /* 0x042fe40000000000 */
[----:B------:R-:W-:-:S03]  /*0580*/  VIADD R5, R5, 0x4 ;  /* 0x0000000405057836 */ /* 0x000fc60000000000 */
[----:B------:R1:W-:Y:S04]  /*0590*/  STG.E desc[UR4][R8.64+0xc], R13 ;  /* 0x00000c0d08007986 */ /* 0x0003e8000c101904 */
.L_x_3:
[----:B------:R-:W-:Y:S05]  /*05a0*/  @!P0 EXIT ;  /* 0x000000000000894d */ /* 0x000fea0003800000 */
[----:B------:R-:W-:Y:S02]  /*05b0*/  ISETP.NE.AND P1, PT, R12, 0x1, PT ;  /* 0x000000010c00780c */ /* 0x000fe40003f25270 */
[----:B------:R-:W-:-:S04]  /*05c0*/  LOP3.LUT R4, R4, 0x1, RZ, 0xc0, !PT ;  /* 0x0000000104047812 */ /* 0x000fc800078ec0ff */
[----:B------:R-:W-:-:S07]  /*05d0*/  ISETP.NE.U32.AND P0, PT, R4, 0x1, PT ;  /* 0x000000010400780c */ /* 0x000fce0003f05070 */
[----:B------:R-:W-:Y:S06]  /*05e0*/  @!P1 BRA `(.L_x_4) ;  /* 0x0000000000389947 */ /* 0x000fec0003800000 */
[----:B------:R-:W2:Y:S02]  /*05f0*/  LDCU.64 UR6, c[0x0][0x388] ;  /* 0x00007100ff0677ac */ /* 0x000ea40008000a00 */
[----:B--2---:R-:W-:-:S05]  /*0600*/  IADD3 R6, P1, PT, R5, UR6, RZ ;  /* 0x0000000605067c10 */ /* 0x004fca000ff3e0ff */
[----:B------:R-:W-:-:S05]  /*0610*/  IMAD.X R7, RZ, RZ, UR7, P1 ;  /* 0x00000007ff077e24 */ /* 0x000fca00088e06ff */
[----:B-1----:R-:W2:Y:S01]  /*0620*/  LDG.E.U8 R9, desc[UR4][R6.64] ;  /* 0x0000000406097981 */ /* 0x002ea2000c1e1100 */
[----:B------:R-:W-:Y:S01]  /*0630*/  IMAD.MOV.U32 R13, RZ, RZ, R5 ;  /* 0x000000ffff0d7224 */ /* 0x000fe200078e0005 */
[----:B--2--5:R-:W-:Y:S01]  /*0640*/  ISETP.NE.AND P1, PT, R9, R0, PT ;  /* 0x000000000900720c */ /* 0x024fe20003f25270 */
[----:B------:R-:W-:-:S12]  /*0650*/  IMAD.WIDE R8, R5, 0x4, R2 ;  /* 0x0000000405087825 */ /* 0x000fd800078e0202 */
[----:B------:R-:W2:Y:S04]  /*0660*/  @P1 LDG.E R13, desc[UR4][R8.64+-0x4] ;  /* 0xfffffc04080d1981 */ /* 0x000ea8000c1e1900 */
[----:B--2---:R1:W-:Y:S04]  /*0670*/  STG.E desc[UR4][R8.64], R13 ;  /* 0x0000000d08007986 */ /* 0x0043e8000c101904 */
[----:B------:R-:W2:Y:S02]  /*0680*/  LDG.E.U8 R11, desc[UR4][R6.64+0x1] ;  /* 0x00000104060b7981 */ /* 0x000ea4000c1e1100 */
[----:B--2---:R-:W-:-:S13]  /*0690*/  ISETP.NE.AND P1, PT, R11, R0, PT ;  /* 0x000000000b00720c */ /* 0x004fda0003f25270 */
[C---:B-1----:R-:W-:Y:S02]  /*06a0*/  @!P1 VIADD R13, R5.reuse, 0x1 ;  /* 0x00000001050d9836 */ /* 0x042fe40000000000 */
[----:B------:R-:W-:-:S03]  /*06b0*/  VIADD R5, R5, 0x2 ;  /* 0x0000000205057836 */ /* 0x000fc60000000000 */
[----:B------:R3:W-:Y:S04]  /*06c0*/  STG.E desc[UR4][R8.64+0x4], R13 ;  /* 0x0000040d08007986 */ /* 0x0007e8000c101904 */
.L_x_4:
[----:B------:R-:W-:Y:S05]  /*06d0*/  @P0 EXIT ;  /* 0x000000000000094d */ /* 0x000fea0003800000 */
[----:B------:R-:W2:Y:S02]  /*06e0*/  LDCU.64 UR6, c[0x0][0x388] ;  /* 0x00007100ff0677ac */ /* 0x000ea40008000a00 */
[----:B--2---:R-:W-:-:S05]  /*06f0*/  IADD3 R6, P0, PT, R5, UR6, RZ ;  /* 0x0000000605067c10 */ /* 0x004fca000ff1e0ff */
[----:B------:R-:W-:-:S06]  /*0700*/  IMAD.X R7, RZ, RZ, UR7, P0 ;  /* 0x00000007ff077e24 */ /* 0x000fcc00080e06ff */
[----:B------:R-:W2:Y:S01]  /*0710*/  LDG.E.U8 R7, desc[UR4][R6.64] ;  /* 0x0000000406077981 */ /* 0x000ea2000c1e1100 */
[----:B------:R-:W-:Y:S01]  /*0720*/  BSSY.RECONVERGENT B0, `(.L_x_5) ;  /* 0x0000005000007945 */ /* 0x000fe20003800200 */
[----:B0-----:R-:W-:Y:S01]  /*0730*/  IMAD.WIDE R2, R5, 0x4, R2 ;  /* 0x0000000405027825 */ /* 0x001fe200078e0202 */
[----:B--2--5:R-:W-:-:S13]  /*0740*/  ISETP.NE.AND P0, PT, R7, R0, PT ;  /* 0x000000000700720c */ /* 0x024fda0003f05270 */
[----:B------:R-:W-:Y:S05]  /*0750*/  @!P0 BRA `(.L_x_6) ;  /* 0x0000000000048947 */ /* 0x000fea0003800000 */
[----:B------:R0:W5:Y:S02]  /*0760*/  LDG.E R5, desc[UR4][R2.64+-0x4] ;  /* 0xfffffc0402057981 */ /* 0x000164000c1e1900 */
.L_x_6:
[----:B------:R-:W-:Y:S05]  /*0770*/  BSYNC.RECONVERGENT B0 ;  /* 0x0000000000007941 */ /* 0x000fea0003800200 */
.L_x_5:
[----:B-----5:R-:W-:Y:S01]  /*0780*/  STG.E desc[UR4][R2.64], R5 ;  /* 0x0000000502007986 */ /* 0x020fe2000c101904 */
[----:B------:R-:W-:Y:S05]  /*0790*/  EXIT ;  /* 0x000000000000794d */ /* 0x000fea0003800000 */
.L_x_7:
        /* <DEDUP_REMOVED lines=14> */
.L_x_9:


//--------------------- .nv.global.init           --------------------------
	.section	.nv.global.init,"aw",@progbits
.nv.global.init:
	.type		$str,@object
	.size		$str,(.L_0 - $str)
$str:
        /*0000*/ 	.byte	0x41, 0x43, 0x47, 0x54, 0x00
.L_0:


//--------------------- .nv.shared.reserved.0     --------------------------
	.section	.nv.shared.reserved.0,"aw",@nobits
	.weak		__nv_reservedSMEM_offset_0_alias
	.size		__nv_reservedSMEM_offset_0_alias, 0, 64
	.other		__nv_reservedSMEM_offset_0_alias,@"STO_CUDA_RESERVED_SHARED STV_DEFAULT"
__nv_reservedSMEM_offset_0_alias:
	.zero		0
	.zero		64


//--------------------- .nv.constant0._Z3runiPtS_Pi --------------------------
	.section	.nv.constant0._Z3runiPtS_Pi,"a",@progbits
	.sectionflags	@""
	.align	4
.nv.constant0._Z3runiPtS_Pi:
	.zero		928


//--------------------- .nv.constant0._Z7preparePiPci --------------------------
	.section	.nv.constant0._Z7preparePiPci,"a",@progbits
	.sectionflags	@""
	.align	4
.nv.constant0._Z7preparePiPci:
	.zero		916


//--------------------- SYMBOLS --------------------------

	.type		.nv.reservedSmem.offset0,@object
	.size		.nv.reservedSmem.offset0,0x4
